	.headerflags	@"EF_CUDA_TEXMODE_UNIFIED EF_CUDA_64BIT_ADDRESS EF_CUDA_ACCELERATORS EF_CUDA_SM90 EF_CUDA_VIRTUAL_SM(EF_CUDA_SM90)"
	.elftype	@"ET_EXEC"


//--------------------- .nv.info                  --------------------------
	.section	.nv.info,"",@"SHT_CUDA_INFO"
	.align	4


	//----- nvinfo : EIATTR_REGCOUNT
	.align		4
        /*0000*/ 	.byte	0x04, 0x2f
        /*0002*/ 	.short	(.L_2 - .L_1)
	.align		4
.L_1:
        /*0004*/ 	.word	index@(triton_per_fused__native_batch_norm_legit_24)
        /*0008*/ 	.word	0x00000018


	//----- nvinfo : EIATTR_MIN_STACK_SIZE
	.align		4
.L_2:
        /*000c*/ 	.byte	0x04, 0x12
        /*000e*/ 	.short	(.L_4 - .L_3)
	.align		4
.L_3:
        /*0010*/ 	.word	index@(triton_per_fused__native_batch_norm_legit_24)
        /*0014*/ 	.word	0x00000000


	//----- nvinfo : EIATTR_FRAME_SIZE
	.align		4
.L_4:
        /*0018*/ 	.byte	0x04, 0x11
        /*001a*/ 	.short	(.L_6 - .L_5)
	.align		4
.L_5:
        /*001c*/ 	.word	index@(triton_per_fused__native_batch_norm_legit_24)
        /*0020*/ 	.word	0x00000000


	//----- nvinfo : EIATTR_MIN_STACK_SIZE
	.align		4
.L_6:
        /*0024*/ 	.byte	0x04, 0x12
        /*0026*/ 	.short	(.L_8 - .L_7)
	.align		4
.L_7:
        /*0028*/ 	.word	index@(triton_per_fused__native_batch_norm_legit_24)
        /*002c*/ 	.word	0x00000000
.L_8:


//--------------------- .nv.info.triton_per_fused__native_batch_norm_legit_24 --------------------------
	.section	.nv.info.triton_per_fused__native_batch_norm_legit_24,"",@"SHT_CUDA_INFO"
	.sectionflags	@""
	.align	4


	//----- nvinfo : EIATTR_CUDA_API_VERSION
	.align		4
        /*0000*/ 	.byte	0x04, 0x37
        /*0002*/ 	.short	(.L_10 - .L_9)
.L_9:
        /*0004*/ 	.word	0x0000007c


	//----- nvinfo : EIATTR_KPARAM_INFO
	.align		4
.L_10:
        /*0008*/ 	.byte	0x04, 0x17
        /*000a*/ 	.short	(.L_12 - .L_11)
.L_11:
        /*000c*/ 	.word	0x00000000
        /*0010*/ 	.short	0x0004
        /*0012*/ 	.short	0x001c
        /*0014*/ 	.byte	0x00, 0xf0, 0x11, 0x00


	//----- nvinfo : EIATTR_KPARAM_INFO
	.align		4
.L_12:
        /*0018*/ 	.byte	0x04, 0x17
        /*001a*/ 	.short	(.L_14 - .L_13)
.L_13:
        /*001c*/ 	.word	0x00000000
        /*0020*/ 	.short	0x0003
        /*0022*/ 	.short	0x0018
        /*0024*/ 	.byte	0x00, 0xf0, 0x11, 0x00


	//----- nvinfo : EIATTR_KPARAM_INFO
	.align		4
.L_14:
        /*0028*/ 	.byte	0x04, 0x17
        /*002a*/ 	.short	(.L_16 - .L_15)
.L_15:
        /*002c*/ 	.word	0x00000000
        /*0030*/ 	.short	0x0002
        /*0032*/ 	.short	0x0010
        /*0034*/ 	.byte	0x00, 0xf4, 0x21, 0x00


	//----- nvinfo : EIATTR_KPARAM_INFO
	.align		4
.L_16:
        /*0038*/ 	.byte	0x04, 0x17
        /*003a*/ 	.short	(.L_18 - .L_17)
.L_17:
        /*003c*/ 	.word	0x00000000
        /*0040*/ 	.short	0x0001
        /*0042*/ 	.short	0x0008
        /*0044*/ 	.byte	0x00, 0xf4, 0x21, 0x00


	//----- nvinfo : EIATTR_KPARAM_INFO
	.align		4
.L_18:
        /*0048*/ 	.byte	0x04, 0x17
        /*004a*/ 	.short	(.L_20 - .L_19)
.L_19:
        /*004c*/ 	.word	0x00000000
        /*0050*/ 	.short	0x0000
        /*0052*/ 	.short	0x0000
        /*0054*/ 	.byte	0x00, 0xf4, 0x21, 0x00


	//----- nvinfo : EIATTR_SPARSE_MMA_MASK
	.align		4
.L_20:
        /*0058*/ 	.byte	0x03, 0x50
        /*005a*/ 	.short	0x0000


	//----- nvinfo : EIATTR_MAXREG_COUNT
	.align		4
        /*005c*/ 	.byte	0x03, 0x1b
        /*005e*/ 	.short	0x00ff


	//----- nvinfo : EIATTR_COOP_GROUP_MASK_REGIDS
	.align		4
        /*0060*/ 	.byte	0x04, 0x29
        /*0062*/ 	.short	(.L_22 - .L_21)


	//   ....[0]....
.L_21:
        /*0064*/ 	.word	0xffffffff


	//   ....[1]....
        /*0068*/ 	.word	0xffffffff


	//   ....[2]....
        /*006c*/ 	.word	0xffffffff


	//   ....[3]....
        /*0070*/ 	.word	0xffffffff


	//   ....[4]....
        /*0074*/ 	.word	0xffffffff


	//   ....[5]....
        /*0078*/ 	.word	0xffffffff


	//   ....[6]....
        /*007c*/ 	.word	0xffffffff


	//   ....[7]....
        /*0080*/ 	.word	0xffffffff


	//   ....[8]....
        /*0084*/ 	.word	0xffffffff


	//   ....[9]....
        /*0088*/ 	.word	0xffffffff


	//   ....[10]....
        /*008c*/ 	.word	0xffffffff


	//   ....[11]....
        /*0090*/ 	.word	0xffffffff


	//   ....[12]....
        /*0094*/ 	.word	0xffffffff


	//   ....[13]....
        /*0098*/ 	.word	0xffffffff


	//----- nvinfo : EIATTR_COOP_GROUP_INSTR_OFFSETS
	.align		4
.L_22:
        /*009c*/ 	.byte	0x04, 0x28
        /*009e*/ 	.short	(.L_24 - .L_23)


	//   ....[0]....
.L_23:
        /*00a0*/ 	.word	0x00000230


	//   ....[1]....
        /*00a4*/ 	.word	0x00000240


	//   ....[2]....
        /*00a8*/ 	.word	0x00000290


	//   ....[3]....
        /*00ac*/ 	.word	0x000002b0


	//   ....[4]....
        /*00b0*/ 	.word	0x000002f0


	//   ....[5]....
        /*00b4*/ 	.word	0x00000300


	//   ....[6]....
        /*00b8*/ 	.word	0x00000380


	//   ....[7]....
        /*00bc*/ 	.word	0x00000440


	//   ....[8]....
        /*00c0*/ 	.word	0x00000450


	//   ....[9]....
        /*00c4*/ 	.word	0x00000490


	//   ....[10]....
        /*00c8*/ 	.word	0x000004b0


	//   ....[11]....
        /*00cc*/ 	.word	0x00000500


	//   ....[12]....
        /*00d0*/ 	.word	0x00000520


	//   ....[13]....
        /*00d4*/ 	.word	0x000005f0


	//----- nvinfo : EIATTR_EXIT_INSTR_OFFSETS
	.align		4
.L_24:
        /*00d8*/ 	.byte	0x04, 0x1c
        /*00da*/ 	.short	(.L_26 - .L_25)


	//   ....[0]....
.L_25:
        /*00dc*/ 	.word	0x00000750


	//   ....[1]....
        /*00e0*/ 	.word	0x00000780


	//----- nvinfo : EIATTR_REQNTID
	.align		4
.L_26:
        /*00e4*/ 	.byte	0x04, 0x10
        /*00e6*/ 	.short	(.L_28 - .L_27)
.L_27:
        /*00e8*/ 	.word	0x00000040
        /*00ec*/ 	.word	0x00000001
        /*00f0*/ 	.word	0x00000001


	//----- nvinfo : EIATTR_CBANK_PARAM_SIZE
	.align		4
.L_28:
        /*00f4*/ 	.byte	0x03, 0x19
        /*00f6*/ 	.short	0x0020


	//----- nvinfo : EIATTR_PARAM_CBANK
	.align		4
        /*00f8*/ 	.byte	0x04, 0x0a
        /*00fa*/ 	.short	(.L_30 - .L_29)
	.align		4
.L_29:
        /*00fc*/ 	.word	index@(.nv.constant0.triton_per_fused__native_batch_norm_legit_24)
        /*0100*/ 	.short	0x0210
        /*0102*/ 	.short	0x0020


	//----- nvinfo : EIATTR_SW_WAR
	.align		4
.L_30:
        /*0104*/ 	.byte	0x04, 0x36
        /*0106*/ 	.short	(.L_32 - .L_31)
.L_31:
        /*0108*/ 	.word	0x00000008
.L_32:


//--------------------- .nv.callgraph             --------------------------
	.section	.nv.callgraph,"",@"SHT_CUDA_CALLGRAPH"
	.align	4
	.sectionentsize	8
	.align		4
        /*0000*/ 	.word	0x00000000
	.align		4
        /*0004*/ 	.word	0xffffffff
	.align		4
        /*0008*/ 	.word	0x00000000
	.align		4
        /*000c*/ 	.word	0xfffffffe
	.align		4
        /*0010*/ 	.word	0x00000000
	.align		4
        /*0014*/ 	.word	0xfffffffd
	.align		4
        /*0018*/ 	.word	0x00000000
	.align		4
        /*001c*/ 	.word	0xfffffffc


//--------------------- .nv.constant4             --------------------------
	.section	.nv.constant4,"a",@progbits
	.align	8
	.align		8
.nv.constant4:
        /*0000*/ 	.dword	_$_str


//--------------------- .text.triton_per_fused__native_batch_norm_legit_24 --------------------------
	.section	.text.triton_per_fused__native_batch_norm_legit_24,"ax",@progbits
	.sectionflags	@"SHF_BARRIERS=1"
	.align	128
        .global         triton_per_fused__native_batch_norm_legit_24
        .type           triton_per_fused__native_batch_norm_legit_24,@function
        .size           triton_per_fused__native_batch_norm_legit_24,(.L_x_1 - triton_per_fused__native_batch_norm_legit_24)
        .other          triton_per_fused__native_batch_norm_legit_24,@"STO_CUDA_ENTRY STV_DEFAULT"
triton_per_fused__native_batch_norm_legit_24:
.text.triton_per_fused__native_batch_norm_legit_24:
[----:B------:R-:W0:Y:S02]  /*0000*/  LDC R1, c[0x0][0x28] ;  /* 0x00000a00ff017b82 */ /* 0x000e240000000800 */
[----:B------:R-:W1:Y:S01]  /*0010*/  S2R R3, SR_TID.X ;  /* 0x0000000000037919 */ /* 0x000e620000002100 */
[----:B------:R-:W2:Y:S01]  /*0020*/  LDC.64 R4, c[0x0][0x218] ;  /* 0x00008600ff047b82 */ /* 0x000ea20000000a00 */
[----:B------:R-:W-:Y:S01]  /*0030*/  ULDC.64 UR6, c[0x0][0x208] ;  /* 0x0000820000067ab9 */ /* 0x000fe20000000a00 */
[----:B------:R-:W3:Y:S01]  /*0040*/  S2R R0, SR_CTAID.X ;  /* 0x0000000000007919 */ /* 0x000ee20000002500 */
[C---:B-1----:R-:W-:Y:S02]  /*0050*/  IMAD.SHL.U32 R7, R3.reuse, 0x2, RZ ;  /* 0x0000000203077824 */ /* 0x042fe400078e00ff */
[----:B------:R-:W-:Y:S02]  /*0060*/  IMAD.SHL.U32 R9, R3, 0x40, RZ ;  /* 0x0000004003097824 */ /* 0x000fe400078e00ff */
[----:B---3--:R-:W-:Y:S01]  /*0070*/  IMAD.SHL.U32 R0, R0, 0x8, RZ ;  /* 0x0000000800007824 */ /* 0x008fe200078e00ff */
[----:B------:R-:W-:Y:S02]  /*0080*/  LOP3.LUT R7, R7, 0x6, RZ, 0xc0, !PT ;  /* 0x0000000607077812 */ /* 0x000fe400078ec0ff */
[----:B------:R-:W-:-:S02]  /*0090*/  LOP3.LUT R9, R9, 0xf00, RZ, 0xc0, !PT ;  /* 0x00000f0009097812 */ /* 0x000fc400078ec0ff */
[----:B------:R-:W-:-:S04]  /*00a0*/  LOP3.LUT R8, R0, R7, RZ, 0xfc, !PT ;  /* 0x0000000700087212 */ /* 0x000fc800078efcff */
[----:B------:R-:W-:Y:S02]  /*00b0*/  SHF.R.S32.HI R11, RZ, 0x1f, R8 ;  /* 0x0000001fff0b7819 */ /* 0x000fe40000011408 */
[----:B------:R-:W-:Y:S02]  /*00c0*/  ISETP.GE.AND P1, PT, R8, 0x400, PT ;  /* 0x000004000800780c */ /* 0x000fe40003f26270 */
[----:B------:R-:W-:-:S04]  /*00d0*/  LEA.HI R11, R11, R8, RZ, 0x8 ;  /* 0x000000080b0b7211 */ /* 0x000fc800078f40ff */
[C---:B------:R-:W-:Y:S01]  /*00e0*/  LOP3.LUT R10, R11.reuse, 0xffffff00, RZ, 0xc0, !PT ;  /* 0xffffff000b0a7812 */ /* 0x040fe200078ec0ff */
[----:B------:R-:W-:-:S03]  /*00f0*/  IMAD.SHL.U32 R11, R11, 0x10, RZ ;  /* 0x000000100b0b7824 */ /* 0x000fc600078e00ff */
[----:B------:R-:W-:Y:S02]  /*0100*/  IADD3 R10, R9, R8, -R10 ;  /* 0x00000008090a7210 */ /* 0x000fe40007ffe80a */
[----:B------:R-:W-:-:S05]  /*0110*/  LOP3.LUT R11, R11, 0xfffff000, RZ, 0xc0, !PT ;  /* 0xfffff0000b0b7812 */ /* 0x000fca00078ec0ff */
[----:B------:R-:W-:Y:S01]  /*0120*/  IMAD.IADD R9, R11, 0x1, R10 ;  /* 0x000000010b097824 */ /* 0x000fe200078e020a */
[----:B------:R-:W-:-:S03]  /*0130*/  CS2R R10, SRZ ;  /* 0x00000000000a7805 */ /* 0x000fc6000001ff00 */
[----:B--2---:R-:W-:-:S05]  /*0140*/  IMAD.WIDE R8, R9, 0x4, R4 ;  /* 0x0000000409087825 */ /* 0x004fca00078e0204 */
[----:B------:R1:W2:Y:S01]  /*0150*/  @!P1 LDG.E.64 R10, desc[UR6][R8.64] ;  /* 0x00000006080a9981 */ /* 0x0002a2000c1e1b00 */
[----:B------:R-:W3:Y:S01]  /*0160*/  S2UR UR5, SR_CgaCtaId ;  /* 0x00000000000579c3 */ /* 0x000ee20000008800 */
[----:B------:R-:W-:Y:S01]  /*0170*/  UMOV UR4, 0x400 ;  /* 0x0000040000047882 */ /* 0x000fe20000000000 */
[C---:B------:R-:W-:Y:S02]  /*0180*/  ISETP.GE.AND P2, PT, R3.reuse, 0x10, PT ;  /* 0x000000100300780c */ /* 0x040fe40003f46270 */
[----:B-1----:R-:W-:-:S04]  /*0190*/  LOP3.LUT R8, R3, 0x1f, RZ, 0xc0, !PT ;  /* 0x0000001f03087812 */ /* 0x002fc800078ec0ff */
[----:B------:R-:W-:Y:S02]  /*01a0*/  ISETP.GE.U32.AND P3, PT, R8, 0x4, PT ;  /* 0x000000040800780c */ /* 0x000fe40003f66070 */
[----:B------:R-:W-:-:S04]  /*01b0*/  LOP3.LUT R8, R3, 0x1, RZ, 0xc0, !PT ;  /* 0x0000000103087812 */ /* 0x000fc800078ec0ff */
[----:B------:R-:W-:-:S04]  /*01c0*/  ISETP.NE.U32.AND P0, PT, R8, 0x1, PT ;  /* 0x000000010800780c */ /* 0x000fc80003f05070 */
[----:B------:R-:W-:Y:S01]  /*01d0*/  ISETP.LT.AND P0, PT, R3, 0x10, P0 ;  /* 0x000000100300780c */ /* 0x000fe20000701270 */
[----:B---3--:R-:W-:Y:S01]  /*01e0*/  UPRMT UR4, UR5, 0x654, UR4 ;  /* 0x0000065405047896 */ /* 0x008fe20008000004 */
[----:B--2---:R-:W-:Y:S02]  /*01f0*/  SEL R5, R10, RZ, !P1 ;  /* 0x000000ff0a057207 */ /* 0x004fe40004800000 */
[----:B------:R-:W-:Y:S02]  /*0200*/  SEL R4, R11, RZ, !P1 ;  /* 0x000000ff0b047207 */ /* 0x000fe40004800000 */
[----:B------:R-:W-:Y:S02]  /*0210*/  FSEL R10, R5, RZ, !P1 ;  /* 0x000000ff050a7208 */ /* 0x000fe40004800000 */
[----:B------:R-:W-:-:S03]  /*0220*/  FSEL R11, R4, RZ, !P1 ;  /* 0x000000ff040b7208 */ /* 0x000fc60004800000 */
[----:B------:R-:W1:Y:S04]  /*0230*/  SHFL.BFLY PT, R13, R10, 0x10, 0x1f ;  /* 0x0e001f000a0d7f89 */ /* 0x000e6800000e0000 */
[----:B------:R-:W2:Y:S01]  /*0240*/  SHFL.BFLY PT, R12, R11, 0x10, 0x1f ;  /* 0x0e001f000b0c7f89 */ /* 0x000ea200000e0000 */
[----:B-1----:R-:W-:Y:S01]  /*0250*/  FADD R13, R10, R13 ;  /* 0x0000000d0a0d7221 */ /* 0x002fe20000000000 */
[----:B------:R-:W-:Y:S01]  /*0260*/  SHF.R.U32.HI R10, RZ, 0x3, R3 ;  /* 0x00000003ff0a7819 */ /* 0x000fe20000011603 */
[----:B--2---:R-:W-:Y:S01]  /*0270*/  FADD R14, R11, R12 ;  /* 0x0000000c0b0e7221 */ /* 0x004fe20000000000 */
[----:B------:R-:W-:Y:S02]  /*0280*/  IMAD.SHL.U32 R11, R7, 0x8, RZ ;  /* 0x00000008070b7824 */ /* 0x000fe400078e00ff */
[----:B------:R-:W1:Y:S01]  /*0290*/  SHFL.BFLY PT, R12, R13, 0x8, 0x1f ;  /* 0x0d001f000d0c7f89 */ /* 0x000e6200000e0000 */
[----:B------:R-:W-:-:S03]  /*02a0*/  LOP3.LUT R10, R10, 0x4, RZ, 0xc0, !PT ;  /* 0x000000040a0a7812 */ /* 0x000fc600078ec0ff */
[----:B------:R-:W2:Y:S01]  /*02b0*/  SHFL.BFLY PT, R15, R14, 0x8, 0x1f ;  /* 0x0d001f000e0f7f89 */ /* 0x000ea200000e0000 */
[----:B-1----:R-:W-:Y:S01]  /*02c0*/  FADD R12, R13, R12 ;  /* 0x0000000c0d0c7221 */ /* 0x002fe20000000000 */
[----:B------:R-:W-:Y:S01]  /*02d0*/  LEA R13, R3, UR4, 0x2 ;  /* 0x00000004030d7c11 */ /* 0x000fe2000f8e10ff */
[----:B--2---:R-:W-:-:S03]  /*02e0*/  FADD R15, R14, R15 ;  /* 0x0000000f0e0f7221 */ /* 0x004fc60000000000 */
[----:B------:R-:W1:Y:S04]  /*02f0*/  SHFL.BFLY PT, R9, R12, 0x4, 0x1f ;  /* 0x0c801f000c097f89 */ /* 0x000e6800000e0000 */
[----:B------:R-:W2:Y:S01]  /*0300*/  SHFL.BFLY PT, R16, R15, 0x4, 0x1f ;  /* 0x0c801f000f107f89 */ /* 0x000ea200000e0000 */
[----:B-1----:R-:W-:Y:S01]  /*0310*/  FADD R17, R12, R9 ;  /* 0x000000090c117221 */ /* 0x002fe20000000000 */
[----:B------:R-:W-:Y:S01]  /*0320*/  LOP3.LUT R12, R11, R10, RZ, 0xfc, !PT ;  /* 0x0000000a0b0c7212 */ /* 0x000fe200078efcff */
[----:B--2---:R-:W-:-:S04]  /*0330*/  FADD R15, R15, R16 ;  /* 0x000000100f0f7221 */ /* 0x004fc80000000000 */
[----:B------:R-:W-:Y:S04]  /*0340*/  @!P3 STS [R12+UR4], R17 ;  /* 0x000000110c00b988 */ /* 0x000fe80008000804 */
[----:B------:R-:W-:Y:S01]  /*0350*/  @!P3 STS [R12+UR4+0x8], R15 ;  /* 0x0000080f0c00b988 */ /* 0x000fe20008000804 */
[----:B------:R-:W-:Y:S06]  /*0360*/  BAR.SYNC.DEFER_BLOCKING 0x0 ;  /* 0x0000000000007b1d */ /* 0x000fec0000010000 */
[----:B------:R-:W1:Y:S04]  /*0370*/  @!P2 LDS R6, [R13] ;  /* 0x000000000d06a984 */ /* 0x000e680000000800 */
[----:B-1----:R-:W1:Y:S02]  /*0380*/  SHFL.BFLY PT, R9, R6, 0x1, 0x1f ;  /* 0x0c201f0006097f89 */ /* 0x002e6400000e0000 */
[----:B-1----:R-:W-:-:S05]  /*0390*/  FADD R14, R6, R9 ;  /* 0x00000009060e7221 */ /* 0x002fca0000000000 */
[----:B------:R-:W-:Y:S01]  /*03a0*/  @P0 STS [R13], R14 ;  /* 0x0000000e0d000388 */ /* 0x000fe20000000800 */
[----:B------:R-:W-:Y:S06]  /*03b0*/  BAR.SYNC.DEFER_BLOCKING 0x0 ;  /* 0x0000000000007b1d */ /* 0x000fec0000010000 */
[----:B------:R-:W1:Y:S04]  /*03c0*/  LDS R8, [R11+UR4] ;  /* 0x000000040b087984 */ /* 0x000e680008000800 */
[----:B------:R-:W2:Y:S01]  /*03d0*/  LDS R9, [R11+UR4+0x8] ;  /* 0x000008040b097984 */ /* 0x000ea20008000800 */
[----:B-1----:R-:W-:Y:S01]  /*03e0*/  FFMA R5, R8, -0.0625, R5 ;  /* 0xbd80000008057823 */ /* 0x002fe20000000005 */
[----:B--2---:R-:W-:-:S03]  /*03f0*/  FFMA R4, R9, -0.0625, R4 ;  /* 0xbd80000009047823 */ /* 0x004fc60000000004 */
[----:B------:R-:W-:Y:S01]  /*0400*/  FMUL R5, R5, R5 ;  /* 0x0000000505057220 */ /* 0x000fe20000400000 */
[----:B------:R-:W-:-:S04]  /*0410*/  FMUL R4, R4, R4 ;  /* 0x0000000404047220 */ /* 0x000fc80000400000 */
[----:B------:R-:W-:Y:S02]  /*0420*/  FSEL R5, R5, RZ, !P1 ;  /* 0x000000ff05057208 */ /* 0x000fe40004800000 */
[----:B------:R-:W-:-:S03]  /*0430*/  FSEL R15, R4, RZ, !P1 ;  /* 0x000000ff040f7208 */ /* 0x000fc60004800000 */
[----:B------:R-:W1:Y:S04]  /*0440*/  SHFL.BFLY PT, R4, R5, 0x10, 0x1f ;  /* 0x0e001f0005047f89 */ /* 0x000e6800000e0000 */
[----:B------:R-:W2:Y:S01]  /*0450*/  SHFL.BFLY PT, R6, R15, 0x10, 0x1f ;  /* 0x0e001f000f067f89 */ /* 0x000ea200000e0000 */
[----:B-1----:R-:W-:Y:S01]  /*0460*/  FADD R16, R5, R4 ;  /* 0x0000000405107221 */ /* 0x002fe20000000000 */
[----:B------:R-:W-:Y:S01]  /*0470*/  LOP3.LUT R4, R3, 0x7, RZ, 0xc0, !PT ;  /* 0x0000000703047812 */ /* 0x000fe200078ec0ff */
[----:B--2---:R-:W-:-:S03]  /*0480*/  FADD R18, R15, R6 ;  /* 0x000000060f127221 */ /* 0x004fc60000000000 */
[----:B------:R-:W1:Y:S01]  /*0490*/  SHFL.BFLY PT, R17, R16, 0x8, 0x1f ;  /* 0x0d001f0010117f89 */ /* 0x000e6200000e0000 */
[----:B------:R-:W-:-:S03]  /*04a0*/  VIADD R6, R11, UR4 ;  /* 0x000000040b067c36 */ /* 0x000fc60008000000 */
[----:B------:R-:W2:Y:S01]  /*04b0*/  SHFL.BFLY PT, R19, R18, 0x8, 0x1f ;  /* 0x0d001f0012137f89 */ /* 0x000ea200000e0000 */
[----:B------:R-:W-:Y:S01]  /*04c0*/  IMAD R5, R7, -0x4, R6 ;  /* 0xfffffffc07057824 */ /* 0x000fe200078e0206 */
[----:B------:R-:W-:Y:S01]  /*04d0*/  BAR.SYNC.DEFER_BLOCKING 0x0 ;  /* 0x0000000000007b1d */ /* 0x000fe20000010000 */
[----:B-1----:R-:W-:Y:S01]  /*04e0*/  FADD R17, R16, R17 ;  /* 0x0000001110117221 */ /* 0x002fe20000000000 */
[----:B--2---:R-:W-:-:S04]  /*04f0*/  FADD R19, R18, R19 ;  /* 0x0000001312137221 */ /* 0x004fc80000000000 */
[----:B------:R-:W1:Y:S04]  /*0500*/  SHFL.BFLY PT, R14, R17, 0x4, 0x1f ;  /* 0x0c801f00110e7f89 */ /* 0x000e6800000e0000 */
[----:B------:R2:W-:Y:S04]  /*0510*/  STS.64 [R5], R8 ;  /* 0x0000000805007388 */ /* 0x0005e80000000a00 */
[----:B------:R-:W3:Y:S01]  /*0520*/  SHFL.BFLY PT, R20, R19, 0x4, 0x1f ;  /* 0x0c801f0013147f89 */ /* 0x000ee200000e0000 */
[----:B--2---:R-:W2:Y:S01]  /*0530*/  LDC.64 R8, c[0x0][0x220] ;  /* 0x00008800ff087b82 */ /* 0x004ea20000000a00 */
[----:B-1----:R-:W-:-:S07]  /*0540*/  FADD R15, R17, R14 ;  /* 0x0000000e110f7221 */ /* 0x002fce0000000000 */
[----:B------:R-:W-:Y:S01]  /*0550*/  BAR.SYNC.DEFER_BLOCKING 0x0 ;  /* 0x0000000000007b1d */ /* 0x000fe20000010000 */
[----:B------:R-:W-:Y:S01]  /*0560*/  LEA R14, R4, UR4, 0x2 ;  /* 0x00000004040e7c11 */ /* 0x000fe2000f8e10ff */
[----:B---3--:R-:W-:-:S04]  /*0570*/  FADD R21, R19, R20 ;  /* 0x0000001413157221 */ /* 0x008fc80000000000 */
[----:B------:R-:W-:Y:S02]  /*0580*/  LDS R4, [R14] ;  /* 0x000000000e047984 */ /* 0x000fe40000000800 */
[----:B------:R-:W-:Y:S06]  /*0590*/  BAR.SYNC.DEFER_BLOCKING 0x0 ;  /* 0x0000000000007b1d */ /* 0x000fec0000010000 */
[----:B------:R1:W-:Y:S04]  /*05a0*/  @!P3 STS [R12+UR4], R15 ;  /* 0x0000000f0c00b988 */ /* 0x0003e80008000804 */
[----:B------:R-:W-:Y:S01]  /*05b0*/  @!P3 STS [R12+UR4+0x8], R21 ;  /* 0x000008150c00b988 */ /* 0x000fe20008000804 */
[----:B------:R-:W-:Y:S01]  /*05c0*/  BAR.SYNC.DEFER_BLOCKING 0x0 ;  /* 0x0000000000007b1d */ /* 0x000fe20000010000 */
[----:B-1----:R-:W-:-:S05]  /*05d0*/  IMAD.MOV.U32 R15, RZ, RZ, 0x3d800000 ;  /* 0x3d800000ff0f7424 */ /* 0x002fca00078e00ff */
[----:B------:R-:W1:Y:S04]  /*05e0*/  @!P2 LDS R2, [R13] ;  /* 0x000000000d02a984 */ /* 0x000e680000000800 */
[----:B-1----:R-:W1:Y:S02]  /*05f0*/  SHFL.BFLY PT, R7, R2, 0x1, 0x1f ;  /* 0x0c201f0002077f89 */ /* 0x002e6400000e0000 */
[----:B-1----:R-:W-:Y:S01]  /*0600*/  FADD R16, R2, R7 ;  /* 0x0000000702107221 */ /* 0x002fe20000000000 */
[----:B------:R-:W-:Y:S01]  /*0610*/  SHF.R.U32.HI R2, RZ, 0x3, R3 ;  /* 0x00000003ff027819 */ /* 0x000fe20000011603 */
[----:B------:R-:W1:Y:S03]  /*0620*/  LDC.64 R6, c[0x0][0x210] ;  /* 0x00008400ff067b82 */ /* 0x000e660000000a00 */
[----:B------:R3:W-:Y:S05]  /*0630*/  @P0 STS [R13], R16 ;  /* 0x000000100d000388 */ /* 0x0007ea0000000800 */
[----:B------:R-:W-:Y:S01]  /*0640*/  BAR.SYNC.DEFER_BLOCKING 0x0 ;  /* 0x0000000000007b1d */ /* 0x000fe20000010000 */
[----:B---3--:R-:W-:-:S04]  /*0650*/  SGXT.U32 R13, R2, 0x2 ;  /* 0x00000002020d781a */ /* 0x008fc80000000000 */
[----:B------:R-:W-:Y:S01]  /*0660*/  LOP3.LUT P0, RZ, R10, R13, RZ, 0xfc, !PT ;  /* 0x0000000d0aff7212 */ /* 0x000fe2000780fcff */
[----:B------:R-:W-:Y:S04]  /*0670*/  LDS R18, [R11+UR4] ;  /* 0x000000040b127984 */ /* 0x000fe80008000800 */
[----:B------:R3:W4:Y:S01]  /*0680*/  LDS R19, [R11+UR4+0x8] ;  /* 0x000008040b137984 */ /* 0x0007220008000800 */
[----:B------:R-:W-:Y:S01]  /*0690*/  BAR.SYNC.DEFER_BLOCKING 0x0 ;  /* 0x0000000000007b1d */ /* 0x000fe20000010000 */
[----:B---3--:R-:W-:-:S04]  /*06a0*/  LOP3.LUT R11, R0, 0x7, R3, 0xf8, !PT ;  /* 0x00000007000b7812 */ /* 0x008fc800078ef803 */
[C---:B------:R-:W-:Y:S01]  /*06b0*/  ISETP.LT.AND P0, PT, R11.reuse, 0x400, !P0 ;  /* 0x000004000b00780c */ /* 0x040fe20004701270 */
[----:B-1----:R-:W-:-:S04]  /*06c0*/  IMAD.WIDE R2, R11, 0x4, R6 ;  /* 0x000000040b027825 */ /* 0x002fc800078e0206 */
[----:B--2---:R-:W-:Y:S01]  /*06d0*/  IMAD.WIDE R6, R11, 0x4, R8 ;  /* 0x000000040b067825 */ /* 0x004fe200078e0208 */
[----:B----4-:R-:W-:Y:S01]  /*06e0*/  STS.64 [R5], R18 ;  /* 0x0000001205007388 */ /* 0x010fe20000000a00 */
[----:B------:R-:W-:Y:S06]  /*06f0*/  BAR.SYNC.DEFER_BLOCKING 0x0 ;  /* 0x0000000000007b1d */ /* 0x000fec0000010000 */
[----:B------:R-:W1:Y:S02]  /*0700*/  LDS R14, [R14] ;  /* 0x000000000e0e7984 */ /* 0x000e640000000800 */
[----:B-1----:R-:W-:-:S04]  /*0710*/  FFMA R12, R14, R15, 9.9999997473787516356e-06 ;  /* 0x3727c5ac0e0c7423 */ /* 0x002fc8000000000f */
[----:B------:R-:W1:Y:S01]  /*0720*/  MUFU.RSQ R5, R12 ;  /* 0x0000000c00057308 */ /* 0x000e620000001400 */
[----:B------:R-:W-:Y:S06]  /*0730*/  BAR.SYNC.DEFER_BLOCKING 0x0 ;  /* 0x0000000000007b1d */ /* 0x000fec0000010000 */
[----:B-1----:R1:W-:Y:S01]  /*0740*/  @P0 STG.E desc[UR6][R2.64], R5 ;  /* 0x0000000502000986 */ /* 0x0023e2000c101906 */
[----:B------:R-:W-:Y:S05]  /*0750*/  @!P0 EXIT ;  /* 0x000000000000894d */ /* 0x000fea0003800000 */
[----:B-1----:R-:W-:-:S05]  /*0760*/  FMUL R3, R4, 0.0625 ;  /* 0x3d80000004037820 */ /* 0x002fca0000400000 */
[----:B------:R-:W-:Y:S01]  /*0770*/  STG.E desc[UR6][R6.64], R3 ;  /* 0x0000000306007986 */ /* 0x000fe2000c101906 */
[----:B------:R-:W-:Y:S05]  /*0780*/  EXIT ;  /* 0x000000000000794d */ /* 0x000fea0003800000 */
.L_x_0:
[----:B------:R-:W-:-:S00]  /*0790*/  BRA `(.L_x_0) ;  /* 0xfffffffc00fc7947 */ /* 0x000fc0000383ffff */
[----:B------:R-:W-:-:S00]  /*07a0*/  NOP ;  /* 0x0000000000007918 */ /* 0x000fc00000000000 */
        /* <DEDUP_REMOVED lines=13> */
.L_x_1:


//--------------------- .nv.global.init           --------------------------
	.section	.nv.global.init,"aw",@progbits
.nv.global.init:
	.type		_$_str,@object
	.size		_$_str,(.L_0 - _$_str)
_$_str:
        /*0000*/ 	.byte	0x5f, 0x5f, 0x43, 0x55, 0x44, 0x41, 0x5f, 0x46, 0x54, 0x5a, 0x00
.L_0:


//--------------------- .nv.shared.triton_per_fused__native_batch_norm_legit_24 --------------------------
	.section	.nv.shared.triton_per_fused__native_batch_norm_legit_24,"aw",@nobits
	.sectionflags	@""
	.align	16
	.zero		1024


//--------------------- .nv.constant0.triton_per_fused__native_batch_norm_legit_24 --------------------------
	.section	.nv.constant0.triton_per_fused__native_batch_norm_legit_24,"a",@progbits
	.sectionflags	@""
	.align	4
.nv.constant0.triton_per_fused__native_batch_norm_legit_24:
	.zero		560
